	.headerflags	@"EF_CUDA_TEXMODE_UNIFIED EF_CUDA_64BIT_ADDRESS EF_CUDA_ACCELERATORS EF_CUDA_SM90 EF_CUDA_VIRTUAL_SM(EF_CUDA_SM90)"
	.elftype	@"ET_EXEC"


//--------------------- .nv.info                  --------------------------
	.section	.nv.info,"",@"SHT_CUDA_INFO"
	.align	4


	//----- nvinfo : EIATTR_REGCOUNT
	.align		4
        /*0000*/ 	.byte	0x04, 0x2f
        /*0002*/ 	.short	(.L_3 - .L_2)
	.align		4
.L_2:
        /*0004*/ 	.word	index@(triton_poi_fused__native_batch_norm_legit_no_training_convolution_leaky_relu_0)
        /*0008*/ 	.word	0x00000020


	//----- nvinfo : EIATTR_MIN_STACK_SIZE
	.align		4
.L_3:
        /*000c*/ 	.byte	0x04, 0x12
        /*000e*/ 	.short	(.L_5 - .L_4)
	.align		4
.L_4:
        /*0010*/ 	.word	index@(triton_poi_fused__native_batch_norm_legit_no_training_convolution_leaky_relu_0)
        /*0014*/ 	.word	0x00000000


	//----- nvinfo : EIATTR_FRAME_SIZE
	.align		4
.L_5:
        /*0018*/ 	.byte	0x04, 0x11
        /*001a*/ 	.short	(.L_7 - .L_6)
	.align		4
.L_6:
        /*001c*/ 	.word	index@(triton_poi_fused__native_batch_norm_legit_no_training_convolution_leaky_relu_0)
        /*0020*/ 	.word	0x00000000


	//----- nvinfo : EIATTR_MIN_STACK_SIZE
	.align		4
.L_7:
        /*0024*/ 	.byte	0x04, 0x12
        /*0026*/ 	.short	(.L_9 - .L_8)
	.align		4
.L_8:
        /*0028*/ 	.word	index@(triton_poi_fused__native_batch_norm_legit_no_training_convolution_leaky_relu_0)
        /*002c*/ 	.word	0x00000000
.L_9:


//--------------------- .nv.info.triton_poi_fused__native_batch_norm_legit_no_training_convolution_leaky_relu_0 --------------------------
	.section	.nv.info.triton_poi_fused__native_batch_norm_legit_no_training_convolution_leaky_relu_0,"",@"SHT_CUDA_INFO"
	.sectionflags	@""
	.align	4


	//----- nvinfo : EIATTR_CUDA_API_VERSION
	.align		4
        /*0000*/ 	.byte	0x04, 0x37
        /*0002*/ 	.short	(.L_11 - .L_10)
.L_10:
        /*0004*/ 	.word	0x0000007c


	//----- nvinfo : EIATTR_KPARAM_INFO
	.align		4
.L_11:
        /*0008*/ 	.byte	0x04, 0x17
        /*000a*/ 	.short	(.L_13 - .L_12)
.L_12:
        /*000c*/ 	.word	0x00000000
        /*0010*/ 	.short	0x0007
        /*0012*/ 	.short	0x0038
        /*0014*/ 	.byte	0x00, 0xf0, 0x11, 0x00


	//----- nvinfo : EIATTR_KPARAM_INFO
	.align		4
.L_13:
        /*0018*/ 	.byte	0x04, 0x17
        /*001a*/ 	.short	(.L_15 - .L_14)
.L_14:
        /*001c*/ 	.word	0x00000000
        /*0020*/ 	.short	0x0006
        /*0022*/ 	.short	0x0030
        /*0024*/ 	.byte	0x00, 0xf4, 0x21, 0x00


	//----- nvinfo : EIATTR_KPARAM_INFO
	.align		4
.L_15:
        /*0028*/ 	.byte	0x04, 0x17
        /*002a*/ 	.short	(.L_17 - .L_16)
.L_16:
        /*002c*/ 	.word	0x00000000
        /*0030*/ 	.short	0x0005
        /*0032*/ 	.short	0x0028
        /*0034*/ 	.byte	0x00, 0xf4, 0x21, 0x00


	//----- nvinfo : EIATTR_KPARAM_INFO
	.align		4
.L_17:
        /*0038*/ 	.byte	0x04, 0x17
        /*003a*/ 	.short	(.L_19 - .L_18)
.L_18:
        /*003c*/ 	.word	0x00000000
        /*0040*/ 	.short	0x0004
        /*0042*/ 	.short	0x0020
        /*0044*/ 	.byte	0x00, 0xf4, 0x21, 0x00


	//----- nvinfo : EIATTR_KPARAM_INFO
	.align		4
.L_19:
        /*0048*/ 	.byte	0x04, 0x17
        /*004a*/ 	.short	(.L_21 - .L_20)
.L_20:
        /*004c*/ 	.word	0x00000000
        /*0050*/ 	.short	0x0003
        /*0052*/ 	.short	0x0018
        /*0054*/ 	.byte	0x00, 0xf4, 0x21, 0x00


	//----- nvinfo : EIATTR_KPARAM_INFO
	.align		4
.L_21:
        /*0058*/ 	.byte	0x04, 0x17
        /*005a*/ 	.short	(.L_23 - .L_22)
.L_22:
        /*005c*/ 	.word	0x00000000
        /*0060*/ 	.short	0x0002
        /*0062*/ 	.short	0x0010
        /*0064*/ 	.byte	0x00, 0xf4, 0x21, 0x00


	//----- nvinfo : EIATTR_KPARAM_INFO
	.align		4
.L_23:
        /*0068*/ 	.byte	0x04, 0x17
        /*006a*/ 	.short	(.L_25 - .L_24)
.L_24:
        /*006c*/ 	.word	0x00000000
        /*0070*/ 	.short	0x0001
        /*0072*/ 	.short	0x0008
        /*0074*/ 	.byte	0x00, 0xf4, 0x21, 0x00


	//----- nvinfo : EIATTR_KPARAM_INFO
	.align		4
.L_25:
        /*0078*/ 	.byte	0x04, 0x17
        /*007a*/ 	.short	(.L_27 - .L_26)
.L_26:
        /*007c*/ 	.word	0x00000000
        /*0080*/ 	.short	0x0000
        /*0082*/ 	.short	0x0000
        /*0084*/ 	.byte	0x00, 0xf4, 0x21, 0x00


	//----- nvinfo : EIATTR_SPARSE_MMA_MASK
	.align		4
.L_27:
        /*0088*/ 	.byte	0x03, 0x50
        /*008a*/ 	.short	0x0000


	//----- nvinfo : EIATTR_MAXREG_COUNT
	.align		4
        /*008c*/ 	.byte	0x03, 0x1b
        /*008e*/ 	.short	0x00ff


	//----- nvinfo : EIATTR_EXIT_INSTR_OFFSETS
	.align		4
        /*0090*/ 	.byte	0x04, 0x1c
        /*0092*/ 	.short	(.L_29 - .L_28)


	//   ....[0]....
.L_28:
        /*0094*/ 	.word	0x000007b0


	//----- nvinfo : EIATTR_REQNTID
	.align		4
.L_29:
        /*0098*/ 	.byte	0x04, 0x10
        /*009a*/ 	.short	(.L_31 - .L_30)
.L_30:
        /*009c*/ 	.word	0x00000080
        /*00a0*/ 	.word	0x00000001
        /*00a4*/ 	.word	0x00000001


	//----- nvinfo : EIATTR_CBANK_PARAM_SIZE
	.align		4
.L_31:
        /*00a8*/ 	.byte	0x03, 0x19
        /*00aa*/ 	.short	0x003c


	//----- nvinfo : EIATTR_PARAM_CBANK
	.align		4
        /*00ac*/ 	.byte	0x04, 0x0a
        /*00ae*/ 	.short	(.L_33 - .L_32)
	.align		4
.L_32:
        /*00b0*/ 	.word	index@(.nv.constant0.triton_poi_fused__native_batch_norm_legit_no_training_convolution_leaky_relu_0)
        /*00b4*/ 	.short	0x0210
        /*00b6*/ 	.short	0x003c


	//----- nvinfo : EIATTR_SW_WAR
	.align		4
.L_33:
        /*00b8*/ 	.byte	0x04, 0x36
        /*00ba*/ 	.short	(.L_35 - .L_34)
.L_34:
        /*00bc*/ 	.word	0x00000008
.L_35:


//--------------------- .nv.callgraph             --------------------------
	.section	.nv.callgraph,"",@"SHT_CUDA_CALLGRAPH"
	.align	4
	.sectionentsize	8
	.align		4
        /*0000*/ 	.word	0x00000000
	.align		4
        /*0004*/ 	.word	0xffffffff
	.align		4
        /*0008*/ 	.word	0x00000000
	.align		4
        /*000c*/ 	.word	0xfffffffe
	.align		4
        /*0010*/ 	.word	0x00000000
	.align		4
        /*0014*/ 	.word	0xfffffffd
	.align		4
        /*0018*/ 	.word	0x00000000
	.align		4
        /*001c*/ 	.word	0xfffffffc


//--------------------- .nv.constant4             --------------------------
	.section	.nv.constant4,"a",@progbits
	.align	8
	.align		8
.nv.constant4:
        /*0000*/ 	.dword	_$_str
	.align		8
        /*0008*/ 	.dword	_$_str_$_2


//--------------------- .text.triton_poi_fused__native_batch_norm_legit_no_training_convolution_leaky_relu_0 --------------------------
	.section	.text.triton_poi_fused__native_batch_norm_legit_no_training_convolution_leaky_relu_0,"ax",@progbits
	.align	128
        .global         triton_poi_fused__native_batch_norm_legit_no_training_convolution_leaky_relu_0
        .type           triton_poi_fused__native_batch_norm_legit_no_training_convolution_leaky_relu_0,@function
        .size           triton_poi_fused__native_batch_norm_legit_no_training_convolution_leaky_relu_0,(.L_x_1 - triton_poi_fused__native_batch_norm_legit_no_training_convolution_leaky_relu_0)
        .other          triton_poi_fused__native_batch_norm_legit_no_training_convolution_leaky_relu_0,@"STO_CUDA_ENTRY STV_DEFAULT"
triton_poi_fused__native_batch_norm_legit_no_training_convolution_leaky_relu_0:
.text.triton_poi_fused__native_batch_norm_legit_no_training_convolution_leaky_relu_0:
[----:B------:R-:W-:Y:S01]  /*0000*/  LDC R1, c[0x0][0x28] ;  /* 0x00000a00ff017b82 */ /* 0x000fe20000000800 */
[----:B------:R-:W1:Y:S01]  /*0010*/  S2R R0, SR_TID.X ;  /* 0x0000000000007919 */ /* 0x000e620000002100 */
[----:B------:R-:W-:-:S06]  /*0020*/  ULDC.64 UR4, c[0x0][0x208] ;  /* 0x0000820000047ab9 */ /* 0x000fcc0000000a00 */
[----:B------:R-:W2:Y:S01]  /*0030*/  LDC.64 R18, c[0x0][0x220] ;  /* 0x00008800ff127b82 */ /* 0x000ea20000000a00 */
[----:B------:R-:W3:Y:S07]  /*0040*/  S2R R5, SR_CTAID.X ;  /* 0x0000000000057919 */ /* 0x000eee0000002500 */
[----:B------:R-:W4:Y:S08]  /*0050*/  LDC.64 R20, c[0x0][0x210] ;  /* 0x00008400ff147b82 */ /* 0x000f300000000a00 */
[----:B------:R-:W5:Y:S08]  /*0060*/  LDC.64 R28, c[0x0][0x228] ;  /* 0x00008a00ff1c7b82 */ /* 0x000f700000000a00 */
[----:B------:R-:W2:Y:S01]  /*0070*/  LDC.64 R26, c[0x0][0x238] ;  /* 0x00008e00ff1a7b82 */ /* 0x000ea20000000a00 */
[----:B-1----:R-:W-:-:S07]  /*0080*/  SHF.L.U32 R0, R0, 0x2, RZ ;  /* 0x0000000200007819 */ /* 0x002fce00000006ff */
[----:B------:R-:W1:Y:S01]  /*0090*/  LDC.64 R24, c[0x0][0x240] ;  /* 0x00009000ff187b82 */ /* 0x000e620000000a00 */
[----:B---3--:R-:W-:Y:S02]  /*00a0*/  SHF.R.S32.HI R3, RZ, 0x15, R5 ;  /* 0x00000015ff037819 */ /* 0x008fe40000011405 */
[----:B------:R-:W-:Y:S02]  /*00b0*/  LOP3.LUT R0, R0, 0x1fc, RZ, 0xc0, !PT ;  /* 0x000001fc00007812 */ /* 0x000fe400078ec0ff */
[----:B------:R-:W-:Y:S02]  /*00c0*/  SGXT R3, R3, 0x1 ;  /* 0x000000010303781a */ /* 0x000fe40000000200 */
[----:B------:R-:W-:Y:S02]  /*00d0*/  LEA R0, R5, R0, 0xa ;  /* 0x0000000005007211 */ /* 0x000fe400078e50ff */
[----:B------:R-:W3:Y:S02]  /*00e0*/  LDC.64 R4, c[0x0][0x230] ;  /* 0x00008c00ff047b82 */ /* 0x000ee40000000a00 */
[----:B------:R-:W-:-:S04]  /*00f0*/  LEA.HI R3, R3, R0, RZ, 0xc ;  /* 0x0000000003037211 */ /* 0x000fc800078f60ff */
[----:B------:R-:W-:Y:S02]  /*0100*/  SHF.R.S32.HI R23, RZ, 0xc, R3 ;  /* 0x0000000cff177819 */ /* 0x000fe40000011403 */
[----:B------:R-:W-:Y:S02]  /*0110*/  IADD3 R3, R3, 0x200, RZ ;  /* 0x0000020003037810 */ /* 0x000fe40007ffe0ff */
[----:B------:R-:W-:Y:S02]  /*0120*/  LEA.HI R2, R23, R23, RZ, 0x4 ;  /* 0x0000001717027211 */ /* 0x000fe400078f20ff */
[----:B------:R-:W-:Y:S02]  /*0130*/  SHF.R.S32.HI R3, RZ, 0xc, R3 ;  /* 0x0000000cff037819 */ /* 0x000fe40000011403 */
[----:B------:R-:W-:Y:S02]  /*0140*/  LOP3.LUT R2, R2, 0xfffffff0, RZ, 0xc0, !PT ;  /* 0xfffffff002027812 */ /* 0x000fe400078ec0ff */
[----:B------:R-:W-:-:S02]  /*0150*/  LEA.HI R6, R3, R3, RZ, 0x4 ;  /* 0x0000000303067211 */ /* 0x000fc400078f20ff */
[----:B------:R-:W-:Y:S02]  /*0160*/  IADD3 R23, R23, -R2, RZ ;  /* 0x8000000217177210 */ /* 0x000fe40007ffe0ff */
[----:B------:R-:W-:-:S04]  /*0170*/  LOP3.LUT R6, R6, 0xfffffff0, RZ, 0xc0, !PT ;  /* 0xfffffff006067812 */ /* 0x000fc800078ec0ff */
[----:B------:R-:W-:Y:S01]  /*0180*/  IADD3 R3, R3, -R6, RZ ;  /* 0x8000000603037210 */ /* 0x000fe20007ffe0ff */
[----:B---3--:R-:W-:-:S04]  /*0190*/  IMAD.WIDE R10, R23, 0x4, R4 ;  /* 0x00000004170a7825 */ /* 0x008fc800078e0204 */
[----:B------:R-:W-:Y:S02]  /*01a0*/  IMAD.WIDE R16, R3, 0x4, R4 ;  /* 0x0000000403107825 */ /* 0x000fe400078e0204 */
[----:B------:R-:W3:Y:S04]  /*01b0*/  LDG.E.EL R10, desc[UR4][R10.64] ;  /* 0x000000040a0a7981 */ /* 0x000ee8000c2e1900 */
[----:B------:R-:W3:Y:S01]  /*01c0*/  LDG.E.EL R17, desc[UR4][R16.64] ;  /* 0x0000000410117981 */ /* 0x000ee2000c2e1900 */
[----:B--2---:R-:W-:-:S04]  /*01d0*/  IMAD.WIDE R14, R23, 0x4, R18 ;  /* 0x00000004170e7825 */ /* 0x004fc800078e0212 */
[----:B----4-:R-:W-:Y:S01]  /*01e0*/  IMAD.WIDE R20, R0, 0x4, R20 ;  /* 0x0000000400147825 */ /* 0x010fe200078e0214 */
[----:B------:R-:W2:Y:S03]  /*01f0*/  LDG.E.EL R9, desc[UR4][R14.64] ;  /* 0x000000040e097981 */ /* 0x000ea6000c2e1900 */
[----:B-----5:R-:W-:Y:S01]  /*0200*/  IMAD.WIDE R12, R23, 0x4, R28 ;  /* 0x00000004170c7825 */ /* 0x020fe200078e021c */
[----:B------:R-:W2:Y:S04]  /*0210*/  LDG.E.128 R4, desc[UR4][R20.64] ;  /* 0x0000000414047981 */ /* 0x000ea8000c1e1d00 */
[----:B------:R4:W5:Y:S01]  /*0220*/  LDG.E.EL R8, desc[UR4][R12.64] ;  /* 0x000000040c087981 */ /* 0x000962000c2e1900 */
[----:B------:R-:W-:-:S04]  /*0230*/  IMAD.WIDE R18, R3, 0x4, R18 ;  /* 0x0000000403127825 */ /* 0x000fc800078e0212 */
[----:B------:R-:W-:Y:S02]  /*0240*/  IMAD.WIDE R28, R3, 0x4, R28 ;  /* 0x00000004031c7825 */ /* 0x000fe400078e021c */
[----:B------:R-:W2:Y:S02]  /*0250*/  LDG.E.EL R18, desc[UR4][R18.64] ;  /* 0x0000000412127981 */ /* 0x000ea4000c2e1900 */
[C---:B0---4-:R-:W-:Y:S02]  /*0260*/  IMAD.WIDE R12, R23.reuse, 0x4, R26 ;  /* 0x00000004170c7825 */ /* 0x051fe400078e021a */
[----:B------:R-:W4:Y:S02]  /*0270*/  LDG.E.EL R16, desc[UR4][R28.64] ;  /* 0x000000041c107981 */ /* 0x000f24000c2e1900 */
[----:B-1----:R-:W-:Y:S02]  /*0280*/  IMAD.WIDE R22, R23, 0x4, R24 ;  /* 0x0000000417167825 */ /* 0x002fe400078e0218 */
[----:B------:R-:W2:Y:S04]  /*0290*/  LDG.E.EL R11, desc[UR4][R12.64] ;  /* 0x000000040c0b7981 */ /* 0x000ea8000c2e1900 */
[----:B------:R-:W2:Y:S04]  /*02a0*/  LDG.E.EL R22, desc[UR4][R22.64] ;  /* 0x0000000416167981 */ /* 0x000ea8000c2e1900 */
[----:B------:R-:W2:Y:S01]  /*02b0*/  LDG.E.128 R12, desc[UR4][R20.64+0x800] ;  /* 0x00080004140c7981 */ /* 0x000ea2000c1e1d00 */
[----:B------:R-:W-:-:S04]  /*02c0*/  IMAD.WIDE R26, R3, 0x4, R26 ;  /* 0x00000004031a7825 */ /* 0x000fc800078e021a */
[----:B------:R-:W-:Y:S01]  /*02d0*/  IMAD.WIDE R24, R3, 0x4, R24 ;  /* 0x0000000403187825 */ /* 0x000fe200078e0218 */
[----:B------:R-:W2:Y:S04]  /*02e0*/  LDG.E.EL R2, desc[UR4][R26.64] ;  /* 0x000000041a027981 */ /* 0x000ea8000c2e1900 */
[----:B------:R0:W2:Y:S02]  /*02f0*/  LDG.E.EL R3, desc[UR4][R24.64] ;  /* 0x0000000418037981 */ /* 0x0000a4000c2e1900 */
[----:B0-----:R-:W-:Y:S01]  /*0300*/  HFMA2.MMA R24, -RZ, RZ, 1.625, 0 ;  /* 0x3e800000ff187435 */ /* 0x001fe200000001ff */
[----:B---3--:R-:W-:Y:S01]  /*0310*/  FADD R10, R10, 9.9999997473787516356e-06 ;  /* 0x3727c5ac0a0a7421 */ /* 0x008fe20000000000 */
[----:B------:R-:W-:-:S03]  /*0320*/  FADD R17, R17, 9.9999997473787516356e-06 ;  /* 0x3727c5ac11117421 */ /* 0x000fc60000000000 */
[----:B------:R-:W0:Y:S08]  /*0330*/  MUFU.SQRT R19, R10 ;  /* 0x0000000a00137308 */ /* 0x000e300000002000 */
[----:B------:R-:W1:Y:S01]  /*0340*/  MUFU.SQRT R23, R17 ;  /* 0x0000001100177308 */ /* 0x000e620000002000 */
[C---:B0-----:R-:W-:Y:S02]  /*0350*/  FSETP.GT.AND P0, PT, R19.reuse, 8.50705917302346158658e+37, PT ;  /* 0x7e8000001300780b */ /* 0x041fe40003f04000 */
[----:B------:R-:W-:-:S02]  /*0360*/  FSETP.GEU.AND P2, PT, R19, 1.175494350822287508e-38, PT ;  /* 0x008000001300780b */ /* 0x000fc40003f4e000 */
[C---:B-1----:R-:W-:Y:S02]  /*0370*/  FSETP.GT.AND P1, PT, R23.reuse, 8.50705917302346158658e+37, PT ;  /* 0x7e8000001700780b */ /* 0x042fe40003f24000 */
[----:B------:R-:W-:-:S07]  /*0380*/  FSETP.GEU.AND P3, PT, R23, 1.175494350822287508e-38, PT ;  /* 0x008000001700780b */ /* 0x000fce0003f6e000 */
[----:B------:R-:W-:-:S04]  /*0390*/  @P0 FMUL R19, R19, 0.25 ;  /* 0x3e80000013130820 */ /* 0x000fc80000400000 */
[----:B------:R-:W-:Y:S01]  /*03a0*/  @!P2 FMUL R19, R19, 16777216 ;  /* 0x4b8000001313a820 */ /* 0x000fe20000400000 */
[----:B------:R-:W-:-:S04]  /*03b0*/  @P1 FMUL R23, R23, 0.25 ;  /* 0x3e80000017171820 */ /* 0x000fc80000400000 */
[----:B------:R-:W-:Y:S01]  /*03c0*/  @!P3 FMUL R23, R23, 16777216 ;  /* 0x4b8000001717b820 */ /* 0x000fe20000400000 */
[----:B------:R-:W0:Y:S01]  /*03d0*/  MUFU.RCP R19, R19 ;  /* 0x0000001300137308 */ /* 0x000e220000001000 */
[----:B------:R-:W-:-:S07]  /*03e0*/  FSEL R10, R24, 1, P0 ;  /* 0x3f800000180a7808 */ /* 0x000fce0000000000 */
[----:B------:R-:W1:Y:S01]  /*03f0*/  MUFU.RCP R23, R23 ;  /* 0x0000001700177308 */ /* 0x000e620000001000 */
[----:B------:R-:W-:Y:S01]  /*0400*/  FSEL R24, R24, 1, P1 ;  /* 0x3f80000018187808 */ /* 0x000fe20000800000 */
[----:B------:R-:W-:Y:S01]  /*0410*/  @!P2 FMUL R10, R10, 16777216 ;  /* 0x4b8000000a0aa820 */ /* 0x000fe20000400000 */
[--C-:B--2---:R-:W-:Y:S01]  /*0420*/  FADD R5, R5, R9.reuse ;  /* 0x0000000905057221 */ /* 0x104fe20000000000 */
[--C-:B------:R-:W-:Y:S01]  /*0430*/  FADD R4, R4, R9.reuse ;  /* 0x0000000904047221 */ /* 0x100fe20000000000 */
[--C-:B------:R-:W-:Y:S01]  /*0440*/  FADD R6, R6, R9.reuse ;  /* 0x0000000906067221 */ /* 0x100fe20000000000 */
[----:B------:R-:W-:Y:S01]  /*0450*/  @!P3 FMUL R24, R24, 16777216 ;  /* 0x4b8000001818b820 */ /* 0x000fe20000400000 */
[----:B------:R-:W-:Y:S01]  /*0460*/  FADD R7, R7, R9 ;  /* 0x0000000907077221 */ /* 0x000fe20000000000 */
[----:B0-----:R-:W-:Y:S01]  /*0470*/  FMUL R10, R19, R10 ;  /* 0x0000000a130a7220 */ /* 0x001fe20000400000 */
[C---:B-----5:R-:W-:Y:S01]  /*0480*/  FADD R19, -R8.reuse, R5 ;  /* 0x0000000508137221 */ /* 0x060fe20000000100 */
[C---:B------:R-:W-:Y:S01]  /*0490*/  FADD R9, -R8.reuse, R4 ;  /* 0x0000000408097221 */ /* 0x040fe20000000100 */
[C---:B------:R-:W-:Y:S01]  /*04a0*/  FADD R25, -R8.reuse, R7 ;  /* 0x0000000708197221 */ /* 0x040fe20000000100 */
[----:B-1----:R-:W-:Y:S01]  /*04b0*/  FMUL R17, R23, R24 ;  /* 0x0000001817117220 */ /* 0x002fe20000400000 */
[----:B------:R-:W-:Y:S01]  /*04c0*/  FADD R23, -R8, R6 ;  /* 0x0000000608177221 */ /* 0x000fe20000000100 */
[C---:B------:R-:W-:Y:S01]  /*04d0*/  FMUL R19, R10.reuse, R19 ;  /* 0x000000130a137220 */ /* 0x040fe20000400000 */
[C---:B------:R-:W-:Y:S01]  /*04e0*/  FMUL R27, R10.reuse, R9 ;  /* 0x000000090a1b7220 */ /* 0x040fe20000400000 */
[C---:B------:R-:W-:Y:S01]  /*04f0*/  FMUL R25, R10.reuse, R25 ;  /* 0x000000190a197220 */ /* 0x040fe20000400000 */
[----:B------:R-:W-:Y:S01]  /*0500*/  FMUL R23, R10, R23 ;  /* 0x000000170a177220 */ /* 0x000fe20000400000 */
[C-C-:B------:R-:W-:Y:S01]  /*0510*/  FFMA R9, R11.reuse, R19, R22.reuse ;  /* 0x000000130b097223 */ /* 0x140fe20000000016 */
[----:B------:R-:W-:Y:S01]  /*0520*/  FFMA R8, R11, R27, R22 ;  /* 0x0000001b0b087223 */ /* 0x000fe20000000016 */
[----:B------:R-:W-:Y:S01]  /*0530*/  FADD R13, R13, R18 ;  /* 0x000000120d0d7221 */ /* 0x000fe20000000000 */
[C-C-:B------:R-:W-:Y:S01]  /*0540*/  FFMA R10, R11.reuse, R23, R22.reuse ;  /* 0x000000170b0a7223 */ /* 0x140fe20000000016 */
[----:B------:R-:W-:Y:S01]  /*0550*/  FFMA R11, R11, R25, R22 ;  /* 0x000000190b0b7223 */ /* 0x000fe20000000016 */
[--C-:B------:R-:W-:Y:S01]  /*0560*/  FADD R12, R12, R18.reuse ;  /* 0x000000120c0c7221 */ /* 0x100fe20000000000 */
[--C-:B------:R-:W-:Y:S01]  /*0570*/  FADD R14, R14, R18.reuse ;  /* 0x000000120e0e7221 */ /* 0x100fe20000000000 */
[----:B------:R-:W-:Y:S01]  /*0580*/  FADD R15, R15, R18 ;  /* 0x000000120f0f7221 */ /* 0x000fe20000000000 */
[C---:B----4-:R-:W-:Y:S01]  /*0590*/  FADD R24, -R16.reuse, R13 ;  /* 0x0000000d10187221 */ /* 0x050fe20000000100 */
[C---:B------:R-:W-:Y:S01]  /*05a0*/  FADD R18, -R16.reuse, R12 ;  /* 0x0000000c10127221 */ /* 0x040fe20000000100 */
[C---:B------:R-:W-:Y:S01]  /*05b0*/  FADD R26, -R16.reuse, R14 ;  /* 0x0000000e101a7221 */ /* 0x040fe20000000100 */
[----:B------:R-:W-:Y:S01]  /*05c0*/  FADD R16, -R16, R15 ;  /* 0x0000000f10107221 */ /* 0x000fe20000000100 */
[----:B------:R-:W-:Y:S01]  /*05d0*/  FSETP.GT.AND P6, PT, R11, RZ, PT ;  /* 0x000000ff0b00720b */ /* 0x000fe20003fc4000 */
[----:B------:R-:W0:Y:S01]  /*05e0*/  LDC.64 R22, c[0x0][0x218] ;  /* 0x00008600ff167b82 */ /* 0x000e220000000a00 */
[C---:B------:R-:W-:Y:S01]  /*05f0*/  FMUL R28, R17.reuse, R18 ;  /* 0x00000012111c7220 */ /* 0x040fe20000400000 */
[C---:B------:R-:W-:Y:S01]  /*0600*/  FMUL R18, R17.reuse, R16 ;  /* 0x0000001011127220 */ /* 0x040fe20000400000 */
[C---:B------:R-:W-:Y:S01]  /*0610*/  FMUL R24, R17.reuse, R24 ;  /* 0x0000001811187220 */ /* 0x040fe20000400000 */
[----:B------:R-:W-:Y:S01]  /*0620*/  FMUL R26, R17, R26 ;  /* 0x0000001a111a7220 */ /* 0x000fe20000400000 */
[C-C-:B------:R-:W-:Y:S01]  /*0630*/  FFMA R16, R2.reuse, R28, R3.reuse ;  /* 0x0000001c02107223 */ /* 0x140fe20000000003 */
[C-C-:B------:R-:W-:Y:S01]  /*0640*/  FFMA R19, R2.reuse, R18, R3.reuse ;  /* 0x0000001202137223 */ /* 0x140fe20000000003 */
[C-C-:B------:R-:W-:Y:S01]  /*0650*/  FFMA R17, R2.reuse, R24, R3.reuse ;  /* 0x0000001802117223 */ /* 0x140fe20000000003 */
[----:B------:R-:W-:Y:S01]  /*0660*/  FFMA R18, R2, R26, R3 ;  /* 0x0000001a02127223 */ /* 0x000fe20000000003 */
[----:B------:R-:W-:-:S02]  /*0670*/  FSETP.GT.AND P0, PT, R10, RZ, PT ;  /* 0x000000ff0a00720b */ /* 0x000fc40003f04000 */
[----:B------:R-:W-:Y:S01]  /*0680*/  FSETP.GT.AND P1, PT, R9, RZ, PT ;  /* 0x000000ff0900720b */ /* 0x000fe20003f24000 */
[----:B------:R-:W-:Y:S01]  /*0690*/  @!P6 FMUL R11, R11, 0.20000000298023223877 ;  /* 0x3e4ccccd0b0be820 */ /* 0x000fe20000400000 */
[----:B------:R-:W-:Y:S02]  /*06a0*/  FSETP.GT.AND P2, PT, R8, RZ, PT ;  /* 0x000000ff0800720b */ /* 0x000fe40003f44000 */
[----:B------:R-:W-:Y:S02]  /*06b0*/  FSETP.GT.AND P3, PT, R19, RZ, PT ;  /* 0x000000ff1300720b */ /* 0x000fe40003f64000 */
[----:B------:R-:W-:Y:S02]  /*06c0*/  FSETP.GT.AND P4, PT, R18, RZ, PT ;  /* 0x000000ff1200720b */ /* 0x000fe40003f84000 */
[----:B------:R-:W-:Y:S02]  /*06d0*/  FSETP.GT.AND P5, PT, R17, RZ, PT ;  /* 0x000000ff1100720b */ /* 0x000fe40003fa4000 */
[----:B------:R-:W-:Y:S01]  /*06e0*/  FSETP.GT.AND P6, PT, R16, RZ, PT ;  /* 0x000000ff1000720b */ /* 0x000fe20003fc4000 */
[----:B------:R-:W-:Y:S01]  /*06f0*/  @!P0 FMUL R10, R10, 0.20000000298023223877 ;  /* 0x3e4ccccd0a0a8820 */ /* 0x000fe20000400000 */
[----:B0-----:R-:W-:-:S04]  /*0700*/  IMAD.WIDE R22, R0, 0x4, R22 ;  /* 0x0000000400167825 */ /* 0x001fc800078e0216 */
[----:B------:R-:W-:Y:S01]  /*0710*/  @!P1 FMUL R9, R9, 0.20000000298023223877 ;  /* 0x3e4ccccd09099820 */ /* 0x000fe20000400000 */
[----:B------:R-:W-:Y:S01]  /*0720*/  @!P2 FMUL R8, R8, 0.20000000298023223877 ;  /* 0x3e4ccccd0808a820 */ /* 0x000fe20000400000 */
[----:B------:R-:W-:Y:S01]  /*0730*/  @!P3 FMUL R19, R19, 0.20000000298023223877 ;  /* 0x3e4ccccd1313b820 */ /* 0x000fe20000400000 */
[----:B------:R-:W-:Y:S02]  /*0740*/  @!P4 FMUL R18, R18, 0.20000000298023223877 ;  /* 0x3e4ccccd1212c820 */ /* 0x000fe40000400000 */
[----:B------:R-:W-:Y:S02]  /*0750*/  @!P5 FMUL R17, R17, 0.20000000298023223877 ;  /* 0x3e4ccccd1111d820 */ /* 0x000fe40000400000 */
[----:B------:R-:W-:Y:S01]  /*0760*/  @!P6 FMUL R16, R16, 0.20000000298023223877 ;  /* 0x3e4ccccd1010e820 */ /* 0x000fe20000400000 */
[----:B------:R-:W-:Y:S04]  /*0770*/  STG.E.128 desc[UR4][R20.64], R4 ;  /* 0x0000000414007986 */ /* 0x000fe8000c101d04 */
[----:B------:R-:W-:Y:S04]  /*0780*/  STG.E.128 desc[UR4][R20.64+0x800], R12 ;  /* 0x0008000c14007986 */ /* 0x000fe8000c101d04 */
[----:B------:R-:W-:Y:S04]  /*0790*/  STG.E.128 desc[UR4][R22.64], R8 ;  /* 0x0000000816007986 */ /* 0x000fe8000c101d04 */
[----:B------:R-:W-:Y:S01]  /*07a0*/  STG.E.128 desc[UR4][R22.64+0x800], R16 ;  /* 0x0008001016007986 */ /* 0x000fe2000c101d04 */
[----:B------:R-:W-:Y:S05]  /*07b0*/  EXIT ;  /* 0x000000000000794d */ /* 0x000fea0003800000 */
.L_x_0:
[----:B------:R-:W-:-:S00]  /*07c0*/  BRA `(.L_x_0) ;  /* 0xfffffffc00fc7947 */ /* 0x000fc0000383ffff */
[----:B------:R-:W-:-:S00]  /*07d0*/  NOP ;  /* 0x0000000000007918 */ /* 0x000fc00000000000 */
        /* <DEDUP_REMOVED lines=10> */
.L_x_1:


//--------------------- .nv.global.init           --------------------------
	.section	.nv.global.init,"aw",@progbits
.nv.global.init:
	.type		_$_str,@object
	.size		_$_str,(_$_str_$_2 - _$_str)
_$_str:
        /*0000*/ 	.byte	0x5f, 0x5f, 0x43, 0x55, 0x44, 0x41, 0x5f, 0x46, 0x54, 0x5a, 0x00
	.type		_$_str_$_2,@object
	.size		_$_str_$_2,(.L_1 - _$_str_$_2)
_$_str_$_2:
        /*000b*/ 	.byte	0x5f, 0x5f, 0x43, 0x55, 0x44, 0x41, 0x5f, 0x50, 0x52, 0x45, 0x43, 0x5f, 0x53, 0x51, 0x52, 0x54
        /*001b*/ 	.byte	0x00
.L_1:


//--------------------- .nv.constant0.triton_poi_fused__native_batch_norm_legit_no_training_convolution_leaky_relu_0 --------------------------
	.section	.nv.constant0.triton_poi_fused__native_batch_norm_legit_no_training_convolution_leaky_relu_0,"a",@progbits
	.sectionflags	@""
	.align	4
.nv.constant0.triton_poi_fused__native_batch_norm_legit_no_training_convolution_leaky_relu_0:
	.zero		588
